//
// Generated by NVIDIA NVVM Compiler
//
// Compiler Build ID: CL-36424714
// Cuda compilation tools, release 13.0, V13.0.88
// Based on NVVM 20.0.0
//

.version 9.0
.target sm_100
.address_size 64

	// .globl	_Z19MatMul1DblockTilingILi64ELi64ELi8ELi8EEviiifPKfS1_fPf
.extern .func __assertfail
(
	.param .b64 __assertfail_param_0,
	.param .b64 __assertfail_param_1,
	.param .b32 __assertfail_param_2,
	.param .b64 __assertfail_param_3,
	.param .b64 __assertfail_param_4
)
;
.global .align 1 .b8 __unnamed_1[149] = {118, 111, 105, 100, 32, 77, 97, 116, 77, 117, 108, 49, 68, 98, 108, 111, 99, 107, 84, 105, 108, 105, 110, 103, 40, 105, 110, 116, 44, 32, 105, 110, 116, 44, 32, 105, 110, 116, 44, 32, 102, 108, 111, 97, 116, 44, 32, 99, 111, 110, 115, 116, 32, 102, 108, 111, 97, 116, 32, 42, 44, 32, 99, 111, 110, 115, 116, 32, 102, 108, 111, 97, 116, 32, 42, 44, 32, 102, 108, 111, 97, 116, 44, 32, 102, 108, 111, 97, 116, 32, 42, 41, 32, 91, 119, 105, 116, 104, 32, 105, 110, 116, 32, 66, 77, 32, 61, 32, 54, 52, 59, 32, 105, 110, 116, 32, 66, 78, 32, 61, 32, 54, 52, 59, 32, 105, 110, 116, 32, 66, 75, 32, 61, 32, 56, 59, 32, 105, 110, 116, 32, 84, 77, 32, 61, 32, 56, 93};
// _ZZ19MatMul1DblockTilingILi64ELi64ELi8ELi8EEviiifPKfS1_fPfE2As has been demoted
// _ZZ19MatMul1DblockTilingILi64ELi64ELi8ELi8EEviiifPKfS1_fPfE2Bs has been demoted
.global .align 1 .b8 $str[20] = {98, 108, 111, 99, 107, 68, 105, 109, 46, 120, 32, 61, 61, 32, 66, 77, 42, 66, 75};
.global .align 1 .b8 $str$1[27] = {47, 116, 109, 112, 47, 115, 97, 115, 115, 95, 99, 117, 95, 116, 55, 118, 102, 99, 49, 117, 113, 47, 107, 46, 99, 117};
.global .align 1 .b8 $str$2[20] = {98, 108, 111, 99, 107, 68, 105, 109, 46, 120, 32, 61, 61, 32, 66, 75, 42, 66, 78};

.visible .entry _Z19MatMul1DblockTilingILi64ELi64ELi8ELi8EEviiifPKfS1_fPf(
	.param .u32 _Z19MatMul1DblockTilingILi64ELi64ELi8ELi8EEviiifPKfS1_fPf_param_0,
	.param .u32 _Z19MatMul1DblockTilingILi64ELi64ELi8ELi8EEviiifPKfS1_fPf_param_1,
	.param .u32 _Z19MatMul1DblockTilingILi64ELi64ELi8ELi8EEviiifPKfS1_fPf_param_2,
	.param .f32 _Z19MatMul1DblockTilingILi64ELi64ELi8ELi8EEviiifPKfS1_fPf_param_3,
	.param .u64 .ptr .align 1 _Z19MatMul1DblockTilingILi64ELi64ELi8ELi8EEviiifPKfS1_fPf_param_4,
	.param .u64 .ptr .align 1 _Z19MatMul1DblockTilingILi64ELi64ELi8ELi8EEviiifPKfS1_fPf_param_5,
	.param .f32 _Z19MatMul1DblockTilingILi64ELi64ELi8ELi8EEviiifPKfS1_fPf_param_6,
	.param .u64 .ptr .align 1 _Z19MatMul1DblockTilingILi64ELi64ELi8ELi8EEviiifPKfS1_fPf_param_7
)
{
	.reg .pred 	%p<4>;
	.reg .b32 	%r<44>;
	.reg .b32 	%f<199>;
	.reg .b64 	%rd<63>;
	// demoted variable
	.shared .align 4 .b8 _ZZ19MatMul1DblockTilingILi64ELi64ELi8ELi8EEviiifPKfS1_fPfE2As[2048];
	// demoted variable
	.shared .align 4 .b8 _ZZ19MatMul1DblockTilingILi64ELi64ELi8ELi8EEviiifPKfS1_fPfE2Bs[2048];
	ld.param.u32 	%r12, [_Z19MatMul1DblockTilingILi64ELi64ELi8ELi8EEviiifPKfS1_fPf_param_1];
	ld.param.u32 	%r13, [_Z19MatMul1DblockTilingILi64ELi64ELi8ELi8EEviiifPKfS1_fPf_param_2];
	ld.param.f32 	%f25, [_Z19MatMul1DblockTilingILi64ELi64ELi8ELi8EEviiifPKfS1_fPf_param_3];
	ld.param.u64 	%rd8, [_Z19MatMul1DblockTilingILi64ELi64ELi8ELi8EEviiifPKfS1_fPf_param_4];
	ld.param.u64 	%rd9, [_Z19MatMul1DblockTilingILi64ELi64ELi8ELi8EEviiifPKfS1_fPf_param_5];
	ld.param.f32 	%f26, [_Z19MatMul1DblockTilingILi64ELi64ELi8ELi8EEviiifPKfS1_fPf_param_6];
	ld.param.u64 	%rd10, [_Z19MatMul1DblockTilingILi64ELi64ELi8ELi8EEviiifPKfS1_fPf_param_7];
	mov.u32 	%r14, %ctaid.y;
	mov.u32 	%r15, %ctaid.x;
	mov.u32 	%r1, %tid.x;
	shr.u32 	%r2, %r1, 6;
	and.b32  	%r3, %r1, 63;
	mul.lo.s32 	%r16, %r14, %r13;
	shl.b32 	%r4, %r16, 6;
	shl.b32 	%r5, %r15, 6;
	mov.u32 	%r17, %ntid.x;
	setp.eq.s32 	%p1, %r17, 512;
	@%p1 bra 	$L__BB0_2;
	mov.u64 	%rd11, $str;
	cvta.global.u64 	%rd12, %rd11;
	mov.u64 	%rd13, $str$1;
	cvta.global.u64 	%rd14, %rd13;
	mov.u64 	%rd15, __unnamed_1;
	cvta.global.u64 	%rd16, %rd15;
	{ // callseq 0, 0
	.param .b64 param0;
	st.param.b64 	[param0], %rd12;
	.param .b64 param1;
	st.param.b64 	[param1], %rd14;
	.param .b32 param2;
	st.param.b32 	[param2], 30;
	.param .b64 param3;
	st.param.b64 	[param3], %rd16;
	.param .b64 param4;
	st.param.b64 	[param4], 1;
	call.uni 
	__assertfail, 
	(
	param0, 
	param1, 
	param2, 
	param3, 
	param4
	);
	} // callseq 0
	mov.u64 	%rd17, $str$2;
	cvta.global.u64 	%rd18, %rd17;
	{ // callseq 1, 0
	.param .b64 param0;
	st.param.b64 	[param0], %rd18;
	.param .b64 param1;
	st.param.b64 	[param1], %rd14;
	.param .b32 param2;
	st.param.b32 	[param2], 31;
	.param .b64 param3;
	st.param.b64 	[param3], %rd16;
	.param .b64 param4;
	st.param.b64 	[param4], 1;
	call.uni 
	__assertfail, 
	(
	param0, 
	param1, 
	param2, 
	param3, 
	param4
	);
	} // callseq 1
$L__BB0_2:
	setp.eq.s32 	%p2, %r13, 0;
	mov.f32 	%f191, 0f00000000;
	mov.f32 	%f192, %f191;
	mov.f32 	%f193, %f191;
	mov.f32 	%f194, %f191;
	mov.f32 	%f195, %f191;
	mov.f32 	%f196, %f191;
	mov.f32 	%f197, %f191;
	mov.f32 	%f198, %f191;
	@%p2 bra 	$L__BB0_5;
	and.b32  	%r19, %r1, 7;
	shr.u32 	%r20, %r1, 3;
	mad.lo.s32 	%r21, %r13, %r20, %r19;
	mov.u32 	%r22, _ZZ19MatMul1DblockTilingILi64ELi64ELi8ELi8EEviiifPKfS1_fPfE2As;
	shl.b32 	%r23, %r1, 2;
	add.s32 	%r6, %r22, %r23;
	mad.lo.s32 	%r24, %r12, %r2, %r3;
	and.b32  	%r25, %r1, 960;
	or.b32  	%r26, %r25, %r3;
	shl.b32 	%r27, %r26, 2;
	mov.u32 	%r28, _ZZ19MatMul1DblockTilingILi64ELi64ELi8ELi8EEviiifPKfS1_fPfE2Bs;
	add.s32 	%r7, %r28, %r27;
	shl.b32 	%r29, %r12, 3;
	and.b32  	%r30, %r23, 3840;
	add.s32 	%r8, %r22, %r30;
	shl.b32 	%r31, %r3, 2;
	add.s32 	%r9, %r28, %r31;
	mul.wide.u32 	%rd19, %r4, 4;
	mul.wide.u32 	%rd20, %r21, 4;
	add.s64 	%rd21, %rd19, %rd20;
	cvta.to.global.u64 	%rd22, %rd8;
	add.s64 	%rd62, %rd22, %rd21;
	mul.wide.u32 	%rd23, %r5, 4;
	mul.wide.u32 	%rd24, %r24, 4;
	add.s64 	%rd25, %rd23, %rd24;
	cvta.to.global.u64 	%rd26, %rd9;
	add.s64 	%rd61, %rd26, %rd25;
	mul.wide.s32 	%rd3, %r29, 4;
	mov.b32 	%r43, 0;
	mov.f32 	%f191, 0f00000000;
$L__BB0_4:
	ld.global.f32 	%f29, [%rd62];
	st.shared.f32 	[%r6], %f29;
	ld.global.f32 	%f30, [%rd61];
	st.shared.f32 	[%r7], %f30;
	bar.sync 	0;
	ld.shared.f32 	%f31, [%r9];
	ld.shared.f32 	%f32, [%r8];
	fma.rn.f32 	%f33, %f31, %f32, %f198;
	ld.shared.f32 	%f34, [%r8+32];
	fma.rn.f32 	%f35, %f31, %f34, %f197;
	ld.shared.f32 	%f36, [%r8+64];
	fma.rn.f32 	%f37, %f31, %f36, %f196;
	ld.shared.f32 	%f38, [%r8+96];
	fma.rn.f32 	%f39, %f31, %f38, %f195;
	ld.shared.f32 	%f40, [%r8+128];
	fma.rn.f32 	%f41, %f31, %f40, %f194;
	ld.shared.f32 	%f42, [%r8+160];
	fma.rn.f32 	%f43, %f31, %f42, %f193;
	ld.shared.f32 	%f44, [%r8+192];
	fma.rn.f32 	%f45, %f31, %f44, %f192;
	ld.shared.f32 	%f46, [%r8+224];
	fma.rn.f32 	%f47, %f31, %f46, %f191;
	ld.shared.f32 	%f48, [%r9+256];
	ld.shared.f32 	%f49, [%r8+4];
	fma.rn.f32 	%f50, %f48, %f49, %f33;
	ld.shared.f32 	%f51, [%r8+36];
	fma.rn.f32 	%f52, %f48, %f51, %f35;
	ld.shared.f32 	%f53, [%r8+68];
	fma.rn.f32 	%f54, %f48, %f53, %f37;
	ld.shared.f32 	%f55, [%r8+100];
	fma.rn.f32 	%f56, %f48, %f55, %f39;
	ld.shared.f32 	%f57, [%r8+132];
	fma.rn.f32 	%f58, %f48, %f57, %f41;
	ld.shared.f32 	%f59, [%r8+164];
	fma.rn.f32 	%f60, %f48, %f59, %f43;
	ld.shared.f32 	%f61, [%r8+196];
	fma.rn.f32 	%f62, %f48, %f61, %f45;
	ld.shared.f32 	%f63, [%r8+228];
	fma.rn.f32 	%f64, %f48, %f63, %f47;
	ld.shared.f32 	%f65, [%r9+512];
	ld.shared.f32 	%f66, [%r8+8];
	fma.rn.f32 	%f67, %f65, %f66, %f50;
	ld.shared.f32 	%f68, [%r8+40];
	fma.rn.f32 	%f69, %f65, %f68, %f52;
	ld.shared.f32 	%f70, [%r8+72];
	fma.rn.f32 	%f71, %f65, %f70, %f54;
	ld.shared.f32 	%f72, [%r8+104];
	fma.rn.f32 	%f73, %f65, %f72, %f56;
	ld.shared.f32 	%f74, [%r8+136];
	fma.rn.f32 	%f75, %f65, %f74, %f58;
	ld.shared.f32 	%f76, [%r8+168];
	fma.rn.f32 	%f77, %f65, %f76, %f60;
	ld.shared.f32 	%f78, [%r8+200];
	fma.rn.f32 	%f79, %f65, %f78, %f62;
	ld.shared.f32 	%f80, [%r8+232];
	fma.rn.f32 	%f81, %f65, %f80, %f64;
	ld.shared.f32 	%f82, [%r9+768];
	ld.shared.f32 	%f83, [%r8+12];
	fma.rn.f32 	%f84, %f82, %f83, %f67;
	ld.shared.f32 	%f85, [%r8+44];
	fma.rn.f32 	%f86, %f82, %f85, %f69;
	ld.shared.f32 	%f87, [%r8+76];
	fma.rn.f32 	%f88, %f82, %f87, %f71;
	ld.shared.f32 	%f89, [%r8+108];
	fma.rn.f32 	%f90, %f82, %f89, %f73;
	ld.shared.f32 	%f91, [%r8+140];
	fma.rn.f32 	%f92, %f82, %f91, %f75;
	ld.shared.f32 	%f93, [%r8+172];
	fma.rn.f32 	%f94, %f82, %f93, %f77;
	ld.shared.f32 	%f95, [%r8+204];
	fma.rn.f32 	%f96, %f82, %f95, %f79;
	ld.shared.f32 	%f97, [%r8+236];
	fma.rn.f32 	%f98, %f82, %f97, %f81;
	ld.shared.f32 	%f99, [%r9+1024];
	ld.shared.f32 	%f100, [%r8+16];
	fma.rn.f32 	%f101, %f99, %f100, %f84;
	ld.shared.f32 	%f102, [%r8+48];
	fma.rn.f32 	%f103, %f99, %f102, %f86;
	ld.shared.f32 	%f104, [%r8+80];
	fma.rn.f32 	%f105, %f99, %f104, %f88;
	ld.shared.f32 	%f106, [%r8+112];
	fma.rn.f32 	%f107, %f99, %f106, %f90;
	ld.shared.f32 	%f108, [%r8+144];
	fma.rn.f32 	%f109, %f99, %f108, %f92;
	ld.shared.f32 	%f110, [%r8+176];
	fma.rn.f32 	%f111, %f99, %f110, %f94;
	ld.shared.f32 	%f112, [%r8+208];
	fma.rn.f32 	%f113, %f99, %f112, %f96;
	ld.shared.f32 	%f114, [%r8+240];
	fma.rn.f32 	%f115, %f99, %f114, %f98;
	ld.shared.f32 	%f116, [%r9+1280];
	ld.shared.f32 	%f117, [%r8+20];
	fma.rn.f32 	%f118, %f116, %f117, %f101;
	ld.shared.f32 	%f119, [%r8+52];
	fma.rn.f32 	%f120, %f116, %f119, %f103;
	ld.shared.f32 	%f121, [%r8+84];
	fma.rn.f32 	%f122, %f116, %f121, %f105;
	ld.shared.f32 	%f123, [%r8+116];
	fma.rn.f32 	%f124, %f116, %f123, %f107;
	ld.shared.f32 	%f125, [%r8+148];
	fma.rn.f32 	%f126, %f116, %f125, %f109;
	ld.shared.f32 	%f127, [%r8+180];
	fma.rn.f32 	%f128, %f116, %f127, %f111;
	ld.shared.f32 	%f129, [%r8+212];
	fma.rn.f32 	%f130, %f116, %f129, %f113;
	ld.shared.f32 	%f131, [%r8+244];
	fma.rn.f32 	%f132, %f116, %f131, %f115;
	ld.shared.f32 	%f133, [%r9+1536];
	ld.shared.f32 	%f134, [%r8+24];
	fma.rn.f32 	%f135, %f133, %f134, %f118;
	ld.shared.f32 	%f136, [%r8+56];
	fma.rn.f32 	%f137, %f133, %f136, %f120;
	ld.shared.f32 	%f138, [%r8+88];
	fma.rn.f32 	%f139, %f133, %f138, %f122;
	ld.shared.f32 	%f140, [%r8+120];
	fma.rn.f32 	%f141, %f133, %f140, %f124;
	ld.shared.f32 	%f142, [%r8+152];
	fma.rn.f32 	%f143, %f133, %f142, %f126;
	ld.shared.f32 	%f144, [%r8+184];
	fma.rn.f32 	%f145, %f133, %f144, %f128;
	ld.shared.f32 	%f146, [%r8+216];
	fma.rn.f32 	%f147, %f133, %f146, %f130;
	ld.shared.f32 	%f148, [%r8+248];
	fma.rn.f32 	%f149, %f133, %f148, %f132;
	ld.shared.f32 	%f150, [%r9+1792];
	ld.shared.f32 	%f151, [%r8+28];
	fma.rn.f32 	%f198, %f150, %f151, %f135;
	ld.shared.f32 	%f152, [%r8+60];
	fma.rn.f32 	%f197, %f150, %f152, %f137;
	ld.shared.f32 	%f153, [%r8+92];
	fma.rn.f32 	%f196, %f150, %f153, %f139;
	ld.shared.f32 	%f154, [%r8+124];
	fma.rn.f32 	%f195, %f150, %f154, %f141;
	ld.shared.f32 	%f155, [%r8+156];
	fma.rn.f32 	%f194, %f150, %f155, %f143;
	ld.shared.f32 	%f156, [%r8+188];
	fma.rn.f32 	%f193, %f150, %f156, %f145;
	ld.shared.f32 	%f157, [%r8+220];
	fma.rn.f32 	%f192, %f150, %f157, %f147;
	ld.shared.f32 	%f158, [%r8+252];
	fma.rn.f32 	%f191, %f150, %f158, %f149;
	bar.sync 	0;
	add.s32 	%r43, %r43, 8;
	add.s64 	%rd62, %rd62, 32;
	add.s64 	%rd61, %rd61, %rd3;
	setp.lt.u32 	%p3, %r43, %r13;
	@%p3 bra 	$L__BB0_4;
$L__BB0_5:
	add.s32 	%r32, %r4, %r5;
	cvt.u64.u32 	%rd27, %r32;
	cvta.to.global.u64 	%rd28, %rd10;
	mul.lo.s32 	%r33, %r2, %r12;
	shl.b32 	%r34, %r33, 3;
	add.s32 	%r35, %r34, %r3;
	cvt.u64.u32 	%rd29, %r35;
	add.s64 	%rd30, %rd29, %rd27;
	shl.b64 	%rd31, %rd30, 2;
	add.s64 	%rd32, %rd28, %rd31;
	ld.global.f32 	%f159, [%rd32];
	mul.f32 	%f160, %f26, %f159;
	fma.rn.f32 	%f161, %f25, %f198, %f160;
	st.global.f32 	[%rd32], %f161;
	add.s32 	%r36, %r35, %r12;
	cvt.u64.u32 	%rd33, %r36;
	add.s64 	%rd34, %rd33, %rd27;
	shl.b64 	%rd35, %rd34, 2;
	add.s64 	%rd36, %rd28, %rd35;
	ld.global.f32 	%f162, [%rd36];
	mul.f32 	%f163, %f26, %f162;
	fma.rn.f32 	%f164, %f25, %f197, %f163;
	st.global.f32 	[%rd36], %f164;
	add.s32 	%r37, %r36, %r12;
	cvt.u64.u32 	%rd37, %r37;
	add.s64 	%rd38, %rd37, %rd27;
	shl.b64 	%rd39, %rd38, 2;
	add.s64 	%rd40, %rd28, %rd39;
	ld.global.f32 	%f165, [%rd40];
	mul.f32 	%f166, %f26, %f165;
	fma.rn.f32 	%f167, %f25, %f196, %f166;
	st.global.f32 	[%rd40], %f167;
	add.s32 	%r38, %r37, %r12;
	cvt.u64.u32 	%rd41, %r38;
	add.s64 	%rd42, %rd41, %rd27;
	shl.b64 	%rd43, %rd42, 2;
	add.s64 	%rd44, %rd28, %rd43;
	ld.global.f32 	%f168, [%rd44];
	mul.f32 	%f169, %f26, %f168;
	fma.rn.f32 	%f170, %f25, %f195, %f169;
	st.global.f32 	[%rd44], %f170;
	add.s32 	%r39, %r38, %r12;
	cvt.u64.u32 	%rd45, %r39;
	add.s64 	%rd46, %rd45, %rd27;
	shl.b64 	%rd47, %rd46, 2;
	add.s64 	%rd48, %rd28, %rd47;
	ld.global.f32 	%f171, [%rd48];
	mul.f32 	%f172, %f26, %f171;
	fma.rn.f32 	%f173, %f25, %f194, %f172;
	st.global.f32 	[%rd48], %f173;
	add.s32 	%r40, %r39, %r12;
	cvt.u64.u32 	%rd49, %r40;
	add.s64 	%rd50, %rd49, %rd27;
	shl.b64 	%rd51, %rd50, 2;
	add.s64 	%rd52, %rd28, %rd51;
	ld.global.f32 	%f174, [%rd52];
	mul.f32 	%f175, %f26, %f174;
	fma.rn.f32 	%f176, %f25, %f193, %f175;
	st.global.f32 	[%rd52], %f176;
	add.s32 	%r41, %r40, %r12;
	cvt.u64.u32 	%rd53, %r41;
	add.s64 	%rd54, %rd53, %rd27;
	shl.b64 	%rd55, %rd54, 2;
	add.s64 	%rd56, %rd28, %rd55;
	ld.global.f32 	%f177, [%rd56];
	mul.f32 	%f178, %f26, %f177;
	fma.rn.f32 	%f179, %f25, %f192, %f178;
	st.global.f32 	[%rd56], %f179;
	add.s32 	%r42, %r41, %r12;
	cvt.u64.u32 	%rd57, %r42;
	add.s64 	%rd58, %rd57, %rd27;
	shl.b64 	%rd59, %rd58, 2;
	add.s64 	%rd60, %rd28, %rd59;
	ld.global.f32 	%f180, [%rd60];
	mul.f32 	%f181, %f26, %f180;
	fma.rn.f32 	%f182, %f25, %f191, %f181;
	st.global.f32 	[%rd60], %f182;
	ret;

}


// ===== COMPILED SASS (sm_100) =====

	.target	sm_100

	.elftype	@"ET_EXEC"


//--------------------- .note.nv.tkinfo           --------------------------
	.section	.note.nv.tkinfo,"",@"SHT_NOTE"
	.sectionflags	@"SHF_NOTE_NV_TKINFO"
	.tkinfo
        /*0018*/ 	.word	0x00000002
        /*0030*/ 	.string	""
        /*0030*/ 	.string	"ptxas"
        /*0030*/ 	.string	"Cuda compilation tools, release 13.0, V13.0.88"
        /*0030*/ 	.string	"Build cuda_13.0.r13.0/compiler.36424714_0"
        /*0030*/ 	.string	"-arch sm_100 -m 64 "



//--------------------- .note.nv.cuinfo           --------------------------
	.section	.note.nv.cuinfo,"",@"SHT_NOTE"
	.sectionflags	@"SHF_NOTE_NV_CUINFO"
        /*0018*/ 	.short	0x0002
        /*001a*/ 	.short	0x0064
        /*001c*/ 	.short	0x0082
	.zero		2


//--------------------- .nv.info                  --------------------------
	.section	.nv.info,"",@"SHT_CUDA_INFO"
	.align	4


	//----- nvinfo : EIATTR_REGCOUNT
	.align		4
        /*0000*/ 	.byte	0x04, 0x2f
        /*0002*/ 	.short	(.L_5 - .L_4)
	.align		4
.L_4:
        /*0004*/ 	.word	index@(_Z19MatMul1DblockTilingILi64ELi64ELi8ELi8EEviiifPKfS1_fPf)
        /*0008*/ 	.word	0x0000002f


	//----- nvinfo : EIATTR_FRAME_SIZE
	.align		4
.L_5:
        /*000c*/ 	.byte	0x04, 0x11
        /*000e*/ 	.short	(.L_7 - .L_6)
	.align		4
.L_6:
        /*0010*/ 	.word	index@(_Z19MatMul1DblockTilingILi64ELi64ELi8ELi8EEviiifPKfS1_fPf)
        /*0014*/ 	.word	0x00000000


	//----- nvinfo : EIATTR_MIN_STACK_SIZE
	.align		4
.L_7:
        /*0018*/ 	.byte	0x04, 0x12
        /*001a*/ 	.short	(.L_9 - .L_8)
	.align		4
.L_8:
        /*001c*/ 	.word	index@(_Z19MatMul1DblockTilingILi64ELi64ELi8ELi8EEviiifPKfS1_fPf)
        /*0020*/ 	.word	0x00000000
.L_9:


//--------------------- .nv.compat                --------------------------
	.section	.nv.compat,"",@"SHT_CUDA_COMPAT_INFO"
	.align	4
        /*0000*/ 	.byte	0x02, 0x09, 0x00, 0x00, 0x02, 0x02, 0x01, 0x00, 0x02, 0x05, 0x05, 0x00, 0x03, 0x07, 0x01, 0x01
        /*0010*/ 	.byte	0x02, 0x03, 0x00, 0x00, 0x02, 0x06, 0x01, 0x00, 0x04, 0x0b, 0x08, 0x00, 0x09, 0x00, 0x00, 0x00
        /*0020*/ 	.byte	0x00, 0x00, 0x00, 0x00


//--------------------- .nv.info._Z19MatMul1DblockTilingILi64ELi64ELi8ELi8EEviiifPKfS1_fPf --------------------------
	.section	.nv.info._Z19MatMul1DblockTilingILi64ELi64ELi8ELi8EEviiifPKfS1_fPf,"",@"SHT_CUDA_INFO"
	.sectionflags	@""
	.align	4


	//----- nvinfo : EIATTR_CUDA_API_VERSION
	.align		4
        /*0000*/ 	.byte	0x04, 0x37
        /*0002*/ 	.short	(.L_11 - .L_10)
.L_10:
        /*0004*/ 	.word	0x00000082


	//----- nvinfo : EIATTR_KPARAM_INFO
	.align		4
.L_11:
        /*0008*/ 	.byte	0x04, 0x17
        /*000a*/ 	.short	(.L_13 - .L_12)
.L_12:
        /*000c*/ 	.word	0x00000000
        /*0010*/ 	.short	0x0007
        /*0012*/ 	.short	0x0028
        /*0014*/ 	.byte	0x00, 0xf5, 0x21, 0x00


	//----- nvinfo : EIATTR_KPARAM_INFO
	.align		4
.L_13:
        /*0018*/ 	.byte	0x04, 0x17
        /*001a*/ 	.short	(.L_15 - .L_14)
.L_14:
        /*001c*/ 	.word	0x00000000
        /*0020*/ 	.short	0x0006
        /*0022*/ 	.short	0x0020
        /*0024*/ 	.byte	0x00, 0xf0, 0x11, 0x00


	//----- nvinfo : EIATTR_KPARAM_INFO
	.align		4
.L_15:
        /*0028*/ 	.byte	0x04, 0x17
        /*002a*/ 	.short	(.L_17 - .L_16)
.L_16:
        /*002c*/ 	.word	0x00000000
        /*0030*/ 	.short	0x0005
        /*0032*/ 	.short	0x0018
        /*0034*/ 	.byte	0x00, 0xf5, 0x21, 0x00


	//----- nvinfo : EIATTR_KPARAM_INFO
	.align		4
.L_17:
        /*0038*/ 	.byte	0x04, 0x17
        /*003a*/ 	.short	(.L_19 - .L_18)
.L_18:
        /*003c*/ 	.word	0x00000000
        /*0040*/ 	.short	0x0004
        /*0042*/ 	.short	0x0010
        /*0044*/ 	.byte	0x00, 0xf5, 0x21, 0x00


	//----- nvinfo : EIATTR_KPARAM_INFO
	.align		4
.L_19:
        /*0048*/ 	.byte	0x04, 0x17
        /*004a*/ 	.short	(.L_21 - .L_20)
.L_20:
        /*004c*/ 	.word	0x00000000
        /*0050*/ 	.short	0x0003
        /*0052*/ 	.short	0x000c
        /*0054*/ 	.byte	0x00, 0xf0, 0x11, 0x00


	//----- nvinfo : EIATTR_KPARAM_INFO
	.align		4
.L_21:
        /*0058*/ 	.byte	0x04, 0x17
        /*005a*/ 	.short	(.L_23 - .L_22)
.L_22:
        /*005c*/ 	.word	0x00000000
        /*0060*/ 	.short	0x0002
        /*0062*/ 	.short	0x0008
        /*0064*/ 	.byte	0x00, 0xf0, 0x11, 0x00


	//----- nvinfo : EIATTR_KPARAM_INFO
	.align		4
.L_23:
        /*0068*/ 	.byte	0x04, 0x17
        /*006a*/ 	.short	(.L_25 - .L_24)
.L_24:
        /*006c*/ 	.word	0x00000000
        /*0070*/ 	.short	0x0001
        /*0072*/ 	.short	0x0004
        /*0074*/ 	.byte	0x00, 0xf0, 0x11, 0x00


	//----- nvinfo : EIATTR_KPARAM_INFO
	.align		4
.L_25:
        /*0078*/ 	.byte	0x04, 0x17
        /*007a*/ 	.short	(.L_27 - .L_26)
.L_26:
        /*007c*/ 	.word	0x00000000
        /*0080*/ 	.short	0x0000
        /*0082*/ 	.short	0x0000
        /*0084*/ 	.byte	0x00, 0xf0, 0x11, 0x00


	//----- nvinfo : EIATTR_SPARSE_MMA_MASK
	.align		4
.L_27:
        /*0088*/ 	.byte	0x03, 0x50
        /*008a*/ 	.short	0x0000


	//----- nvinfo : EIATTR_MAXREG_COUNT
	.align		4
        /*008c*/ 	.byte	0x03, 0x1b
        /*008e*/ 	.short	0x00ff


	//----- nvinfo : EIATTR_NUM_BARRIERS
	.align		4
        /*0090*/ 	.byte	0x02, 0x4c
        /*0092*/ 	.byte	0x01
	.zero		1


	//----- nvinfo : EIATTR_EXTERNS
	.align		4
        /*0094*/ 	.byte	0x04, 0x0f
        /*0096*/ 	.short	(.L_29 - .L_28)


	//   ....[0]....
	.align		4
.L_28:
        /*0098*/ 	.word	index@(__assertfail)


	//----- nvinfo : EIATTR_MERCURY_ISA_VERSION
	.align		4
.L_29:
        /*009c*/ 	.byte	0x03, 0x5f
        /*009e*/ 	.short	0x0101


	//----- nvinfo : EIATTR_VRC_CTA_INIT_COUNT
	.align		4
        /*00a0*/ 	.byte	0x02, 0x4a
	.zero		1
	.zero		1


	//----- nvinfo : EIATTR_SYSCALL_OFFSETS
	.align		4
        /*00a4*/ 	.byte	0x04, 0x46
        /*00a6*/ 	.short	(.L_31 - .L_30)


	//   ....[0]....
.L_30:
        /*00a8*/ 	.word	0x000001d0


	//   ....[1]....
        /*00ac*/ 	.word	0x000002c0


	//----- nvinfo : EIATTR_EXIT_INSTR_OFFSETS
	.align		4
.L_31:
        /*00b0*/ 	.byte	0x04, 0x1c
        /*00b2*/ 	.short	(.L_33 - .L_32)


	//   ....[0]....
.L_32:
        /*00b4*/ 	.word	0x000010b0


	//----- nvinfo : EIATTR_CBANK_PARAM_SIZE
	.align		4
.L_33:
        /*00b8*/ 	.byte	0x03, 0x19
        /*00ba*/ 	.short	0x0030


	//----- nvinfo : EIATTR_PARAM_CBANK
	.align		4
        /*00bc*/ 	.byte	0x04, 0x0a
        /*00be*/ 	.short	(.L_35 - .L_34)
	.align		4
.L_34:
        /*00c0*/ 	.word	index@(.nv.constant0._Z19MatMul1DblockTilingILi64ELi64ELi8ELi8EEviiifPKfS1_fPf)
        /*00c4*/ 	.short	0x0380
        /*00c6*/ 	.short	0x0030


	//----- nvinfo : EIATTR_SW_WAR
	.align		4
.L_35:
        /*00c8*/ 	.byte	0x04, 0x36
        /*00ca*/ 	.short	(.L_37 - .L_36)
.L_36:
        /*00cc*/ 	.word	0x00000008
.L_37:


//--------------------- .nv.callgraph             --------------------------
	.section	.nv.callgraph,"",@"SHT_CUDA_CALLGRAPH"
	.align	4
	.sectionentsize	8
	.align		4
        /*0000*/ 	.word	0x00000000
	.align		4
        /*0004*/ 	.word	0xffffffff
	.align		4
        /*0008*/ 	.word	index@(_Z19MatMul1DblockTilingILi64ELi64ELi8ELi8EEviiifPKfS1_fPf)
	.align		4
        /*000c*/ 	.word	index@(__assertfail)
	.align		4
        /*0010*/ 	.word	0x00000000
	.align		4
        /*0014*/ 	.word	0xfffffffe
	.align		4
        /*0018*/ 	.word	0x00000000
	.align		4
        /*001c*/ 	.word	0xfffffffd
	.align		4
        /*0020*/ 	.word	0x00000000
	.align		4
        /*0024*/ 	.word	0xfffffffc


//--------------------- .nv.constant4             --------------------------
	.section	.nv.constant4,"a",@progbits
	.align	8
	.align		8
.nv.constant4:
        /*0000*/ 	.dword	__assertfail
	.align		8
        /*0008*/ 	.dword	__unnamed_1
	.align		8
        /*0010*/ 	.dword	$str
	.align		8
        /*0018*/ 	.dword	$str$1
	.align		8
        /*0020*/ 	.dword	$str$2


//--------------------- .text._Z19MatMul1DblockTilingILi64ELi64ELi8ELi8EEviiifPKfS1_fPf --------------------------
	.section	.text._Z19MatMul1DblockTilingILi64ELi64ELi8ELi8EEviiifPKfS1_fPf,"ax",@progbits
	.align	128
        .global         _Z19MatMul1DblockTilingILi64ELi64ELi8ELi8EEviiifPKfS1_fPf
        .type           _Z19MatMul1DblockTilingILi64ELi64ELi8ELi8EEviiifPKfS1_fPf,@function
        .size           _Z19MatMul1DblockTilingILi64ELi64ELi8ELi8EEviiifPKfS1_fPf,(.L_x_5 - _Z19MatMul1DblockTilingILi64ELi64ELi8ELi8EEviiifPKfS1_fPf)
        .other          _Z19MatMul1DblockTilingILi64ELi64ELi8ELi8EEviiifPKfS1_fPf,@"STO_CUDA_ENTRY STV_DEFAULT"
_Z19MatMul1DblockTilingILi64ELi64ELi8ELi8EEviiifPKfS1_fPf:
.text._Z19MatMul1DblockTilingILi64ELi64ELi8ELi8EEviiifPKfS1_fPf:
[----:B------:R-:W0:Y:S01]  /*0000*/  LDC R1, c[0x0][0x37c] ;  /* 0x0000df00ff017b82 */ /* 0x000e220000000800 */
[----:B------:R-:W1:Y:S07]  /*0010*/  S2R R2, SR_CTAID.X ;  /* 0x0000000000027919 */ /* 0x000e6e0000002500 */
[----:B------:R-:W2:Y:S01]  /*0020*/  S2UR UR4, SR_CTAID.Y ;  /* 0x00000000000479c3 */ /* 0x000ea20000002600 */
[----:B------:R-:W3:Y:S01]  /*0030*/  LDCU UR5, c[0x0][0x360] ;  /* 0x00006c00ff0577ac */ /* 0x000ee20008000800 */
[----:B------:R-:W4:Y:S01]  /*0040*/  S2R R18, SR_TID.X ;  /* 0x0000000000127919 */ /* 0x000f220000002100 */
[----:B------:R-:W0:Y:S05]  /*0050*/  LDCU.64 UR36, c[0x0][0x358] ;  /* 0x00006b00ff2477ac */ /* 0x000e2a0008000a00 */
[----:B------:R-:W2:Y:S01]  /*0060*/  LDC R33, c[0x0][0x388] ;  /* 0x0000e200ff217b82 */ /* 0x000ea20000000800 */
[----:B---3--:R-:W-:Y:S01]  /*0070*/  UISETP.NE.AND UP0, UPT, UR5, 0x200, UPT ;  /* 0x000002000500788c */ /* 0x008fe2000bf05270 */
[----:B-1----:R-:W-:Y:S01]  /*0080*/  SHF.L.U32 R2, R2, 0x6, RZ ;  /* 0x0000000602027819 */ /* 0x002fe200000006ff */
[----:B--2---:R-:W-:Y:S01]  /*0090*/  IMAD R33, R33, UR4, RZ ;  /* 0x0000000421217c24 */ /* 0x004fe2000f8e02ff */
[----:B----4-:R-:W-:-:S02]  /*00a0*/  SHF.R.U32.HI R19, RZ, 0x6, R18 ;  /* 0x00000006ff137819 */ /* 0x010fc40000011612 */
[----:B------:R-:W-:Y:S02]  /*00b0*/  LOP3.LUT R34, R18, 0x3f, RZ, 0xc0, !PT ;  /* 0x0000003f12227812 */ /* 0x000fe400078ec0ff */
[----:B------:R-:W-:Y:S02]  /*00c0*/  SHF.L.U32 R33, R33, 0x6, RZ ;  /* 0x0000000621217819 */ /* 0x000fe400000006ff */
[----:B0-----:R-:W-:Y:S05]  /*00d0*/  BRA.U !UP0, `(.L_x_0) ;  /* 0x00000001087c7547 */ /* 0x001fea000b800000 */
[----:B------:R-:W-:Y:S01]  /*00e0*/  MOV R16, 0x0 ;  /* 0x0000000000107802 */ /* 0x000fe20000000f00 */
[----:B------:R-:W0:Y:S01]  /*00f0*/  LDCU.64 UR4, c[0x4][0x10] ;  /* 0x01000200ff0477ac */ /* 0x000e220008000a00 */
[----:B------:R-:W-:Y:S01]  /*0100*/  HFMA2 R8, -RZ, RZ, 0, 1.78813934326171875e-06 ;  /* 0x0000001eff087431 */ /* 0x000fe200000001ff */
[----:B------:R-:W-:Y:S01]  /*0110*/  MOV R12, 0x1 ;  /* 0x00000001000c7802 */ /* 0x000fe20000000f00 */
[----:B------:R1:W2:Y:S01]  /*0120*/  LDC.64 R14, c[0x4][R16] ;  /* 0x01000000100e7b82 */ /* 0x0002a20000000a00 */
[----:B------:R-:W3:Y:S01]  /*0130*/  LDCU.64 UR6, c[0x4][0x18] ;  /* 0x01000300ff0677ac */ /* 0x000ee20008000a00 */
[----:B------:R-:W-:Y:S01]  /*0140*/  HFMA2 R13, -RZ, RZ, 0, 0 ;  /* 0x00000000ff0d7431 */ /* 0x000fe200000001ff */
[----:B------:R-:W4:Y:S01]  /*0150*/  LDCU.64 UR8, c[0x4][0x8] ;  /* 0x01000100ff0877ac */ /* 0x000f220008000a00 */
[----:B0-----:R-:W-:Y:S02]  /*0160*/  MOV R4, UR4 ;  /* 0x0000000400047c02 */ /* 0x001fe40008000f00 */
[----:B------:R-:W-:-:S02]  /*0170*/  MOV R5, UR5 ;  /* 0x0000000500057c02 */ /* 0x000fc40008000f00 */
[----:B---3--:R-:W-:Y:S02]  /*0180*/  MOV R6, UR6 ;  /* 0x0000000600067c02 */ /* 0x008fe40008000f00 */
[----:B------:R-:W-:Y:S02]  /*0190*/  MOV R7, UR7 ;  /* 0x0000000700077c02 */ /* 0x000fe40008000f00 */
[----:B----4-:R-:W-:Y:S01]  /*01a0*/  MOV R10, UR8 ;  /* 0x00000008000a7c02 */ /* 0x010fe20008000f00 */
[----:B-1----:R-:W-:-:S07]  /*01b0*/  IMAD.U32 R11, RZ, RZ, UR9 ;  /* 0x00000009ff0b7e24 */ /* 0x002fce000f8e00ff */
[----:B------:R-:W-:-:S07]  /*01c0*/  LEPC R20, `(.L_x_1) ;  /* 0x000000001014794e */ /* 0x000fce0000000000 */
[----:B--2---:R-:W-:Y:S05]  /*01d0*/  CALL.ABS.NOINC R14 ;  /* 0x000000000e007343 */ /* 0x004fea0003c00000 */
.L_x_1:
[----:B------:R-:W0:Y:S01]  /*01e0*/  LDC.64 R16, c[0x4][R16] ;  /* 0x0100000010107b82 */ /* 0x000e220000000a00 */
[----:B------:R-:W1:Y:S01]  /*01f0*/  LDCU.64 UR4, c[0x4][0x20] ;  /* 0x01000400ff0477ac */ /* 0x000e620008000a00 */
[----:B------:R-:W-:Y:S01]  /*0200*/  HFMA2 R8, -RZ, RZ, 0, 1.847743988037109375e-06 ;  /* 0x0000001fff087431 */ /* 0x000fe200000001ff */
[----:B------:R-:W-:Y:S01]  /*0210*/  MOV R12, 0x1 ;  /* 0x00000001000c7802 */ /* 0x000fe20000000f00 */
[----:B------:R-:W-:Y:S01]  /*0220*/  HFMA2 R13, -RZ, RZ, 0, 0 ;  /* 0x00000000ff0d7431 */ /* 0x000fe200000001ff */
[----:B------:R-:W2:Y:S01]  /*0230*/  LDCU.64 UR6, c[0x4][0x18] ;  /* 0x01000300ff0677ac */ /* 0x000ea20008000a00 */
[----:B------:R-:W3:Y:S01]  /*0240*/  LDCU.64 UR8, c[0x4][0x8] ;  /* 0x01000100ff0877ac */ /* 0x000ee20008000a00 */
[----:B-1----:R-:W-:Y:S02]  /*0250*/  MOV R4, UR4 ;  /* 0x0000000400047c02 */ /* 0x002fe40008000f00 */
[----:B------:R-:W-:Y:S02]  /*0260*/  MOV R5, UR5 ;  /* 0x0000000500057c02 */ /* 0x000fe40008000f00 */
[----:B--2---:R-:W-:Y:S01]  /*0270*/  MOV R6, UR6 ;  /* 0x0000000600067c02 */ /* 0x004fe20008000f00 */
[----:B------:R-:W-:Y:S01]  /*0280*/  IMAD.U32 R7, RZ, RZ, UR7 ;  /* 0x00000007ff077e24 */ /* 0x000fe2000f8e00ff */
[----:B---3--:R-:W-:-:S02]  /*0290*/  MOV R10, UR8 ;  /* 0x00000008000a7c02 */ /* 0x008fc40008000f00 */
[----:B------:R-:W-:-:S07]  /*02a0*/  MOV R11, UR9 ;  /* 0x00000009000b7c02 */ /* 0x000fce0008000f00 */
[----:B------:R-:W-:-:S07]  /*02b0*/  LEPC R20, `(.L_x_0) ;  /* 0x000000001014794e */ /* 0x000fce0000000000 */
[----:B0-----:R-:W-:Y:S05]  /*02c0*/  CALL.ABS.NOINC R16 ;  /* 0x0000000010007343 */ /* 0x001fea0003c00000 */
.L_x_0:
[----:B------:R-:W0:Y:S01]  /*02d0*/  LDC R0, c[0x0][0x388] ;  /* 0x0000e200ff007b82 */ /* 0x000e220000000800 */
[----:B------:R-:W-:Y:S02]  /*02e0*/  MOV R30, RZ ;  /* 0x000000ff001e7202 */ /* 0x000fe40000000f00 */
[----:B------:R-:W-:Y:S02]  /*02f0*/  CS2R R24, SRZ ;  /* 0x0000000000187805 */ /* 0x000fe4000001ff00 */
[----:B------:R-:W-:Y:S01]  /*0300*/  CS2R R20, SRZ ;  /* 0x0000000000147805 */ /* 0x000fe2000001ff00 */
[----:B------:R-:W-:Y:S01]  /*0310*/  IMAD.MOV.U32 R26, RZ, RZ, RZ ;  /* 0x000000ffff1a7224 */ /* 0x000fe200078e00ff */
[----:B------:R-:W-:Y:S02]  /*0320*/  CS2R R22, SRZ ;  /* 0x0000000000167805 */ /* 0x000fe4000001ff00 */
[----:B0-----:R-:W-:-:S13]  /*0330*/  ISETP.NE.AND P0, PT, R0, RZ, PT ;  /* 0x000000ff0000720c */ /* 0x001fda0003f05270 */
[----:B------:R-:W-:Y:S05]  /*0340*/  @!P0 BRA `(.L_x_2) ;  /* 0x0000000800148947 */ /* 0x000fea0003800000 */
[----:B------:R-:W0:Y:S01]  /*0350*/  LDC R37, c[0x0][0x384] ;  /* 0x0000e100ff257b82 */ /* 0x000e220000000800 */
[----:B------:R-:W1:Y:S01]  /*0360*/  S2R R10, SR_CgaCtaId ;  /* 0x00000000000a7919 */ /* 0x000e620000008800 */
[C---:B------:R-:W-:Y:S01]  /*0370*/  LOP3.LUT R3, R18.reuse, 0x7, RZ, 0xc0, !PT ;  /* 0x0000000712037812 */ /* 0x040fe200078ec0ff */
[----:B------:R-:W2:Y:S01]  /*0380*/  LDCU.128 UR4, c[0x0][0x390] ;  /* 0x00007200ff0477ac */ /* 0x000ea20008000c00 */
[----:B------:R-:W-:Y:S01]  /*0390*/  SHF.R.U32.HI R4, RZ, 0x3, R18 ;  /* 0x00000003ff047819 */ /* 0x000fe20000011612 */
[----:B------:R-:W-:Y:S01]  /*03a0*/  HFMA2 R30, -RZ, RZ, 0, 0 ;  /* 0x00000000ff1e7431 */ /* 0x000fe200000001ff */
[----:B------:R-:W-:Y:S01]  /*03b0*/  MOV R8, 0x400 ;  /* 0x0000040000087802 */ /* 0x000fe20000000f00 */
[----:B------:R-:W-:Y:S01]  /*03c0*/  IMAD.MOV.U32 R35, RZ, RZ, RZ ;  /* 0x000000ffff237224 */ /* 0x000fe200078e00ff */
[----:B------:R-:W-:Y:S01]  /*03d0*/  LOP3.LUT R9, R18, 0x3c0, RZ, 0xc0, !PT ;  /* 0x000003c012097812 */ /* 0x000fe200078ec0ff */
[----:B------:R-:W-:Y:S01]  /*03e0*/  IMAD R3, R4, R0, R3 ;  /* 0x0000000004037224 */ /* 0x000fe200078e0203 */
[----:B------:R-:W-:-:S02]  /*03f0*/  SHF.L.U32 R39, R18, 0x2, RZ ;  /* 0x0000000212277819 */ /* 0x000fc400000006ff */
[----:B------:R-:W-:Y:S01]  /*0400*/  LOP3.LUT R9, R9, 0x3f, R18, 0xf8, !PT ;  /* 0x0000003f09097812 */ /* 0x000fe200078ef812 */
[----:B------:R-:W-:Y:S01]  /*0410*/  IMAD.WIDE.U32 R6, R3, 0x4, RZ ;  /* 0x0000000403067825 */ /* 0x000fe200078e00ff */
[----:B------:R-:W-:Y:S02]  /*0420*/  IADD3 R3, PT, PT, R8, 0x800, RZ ;  /* 0x0000080008037810 */ /* 0x000fe40007ffe0ff */
[----:B------:R-:W-:Y:S01]  /*0430*/  LOP3.LUT R11, R39, 0xf00, RZ, 0xc0, !PT ;  /* 0x00000f00270b7812 */ /* 0x000fe200078ec0ff */
[----:B------:R-:W-:-:S04]  /*0440*/  IMAD.WIDE.U32 R6, R33, 0x4, R6 ;  /* 0x0000000421067825 */ /* 0x000fc800078e0006 */
[----:B0-----:R-:W-:Y:S01]  /*0450*/  IMAD R4, R19, R37, R34 ;  /* 0x0000002513047224 */ /* 0x001fe200078e0222 */
[----:B--2---:R-:W-:Y:S02]  /*0460*/  IADD3 R32, P0, PT, R6, UR4, RZ ;  /* 0x0000000406207c10 */ /* 0x004fe4000ff1e0ff */
[----:B------:R-:W-:Y:S01]  /*0470*/  SHF.L.U32 R37, R37, 0x3, RZ ;  /* 0x0000000325257819 */ /* 0x000fe200000006ff */
[----:B------:R-:W-:Y:S01]  /*0480*/  IMAD.WIDE.U32 R4, R4, 0x4, RZ ;  /* 0x0000000404047825 */ /* 0x000fe200078e00ff */
[----:B-1----:R-:W-:-:S03]  /*0490*/  LEA R3, R10, R3, 0x18 ;  /* 0x000000030a037211 */ /* 0x002fc600078ec0ff */
[----:B------:R-:W-:Y:S01]  /*04a0*/  IMAD.WIDE.U32 R4, R2, 0x4, R4 ;  /* 0x0000000402047825 */ /* 0x000fe200078e0004 */
[----:B------:R-:W-:Y:S02]  /*04b0*/  LEA R8, R10, R8, 0x18 ;  /* 0x000000080a087211 */ /* 0x000fe400078ec0ff */
[-C--:B------:R-:W-:Y:S02]  /*04c0*/  LEA R38, R9, R3.reuse, 0x2 ;  /* 0x0000000309267211 */ /* 0x080fe400078e10ff */
[----:B------:R-:W-:Y:S02]  /*04d0*/  IADD3 R42, P1, PT, R4, UR6, RZ ;  /* 0x00000006042a7c10 */ /* 0x000fe4000ff3e0ff */
[----:B------:R-:W-:Y:S02]  /*04e0*/  LEA R34, R34, R3, 0x2 ;  /* 0x0000000322227211 */ /* 0x000fe400078e10ff */
[C---:B------:R-:W-:Y:S02]  /*04f0*/  IADD3 R39, PT, PT, R8.reuse, R39, RZ ;  /* 0x0000002708277210 */ /* 0x040fe40007ffe0ff */
[----:B------:R-:W-:-:S02]  /*0500*/  IADD3 R36, PT, PT, R8, R11, RZ ;  /* 0x0000000b08247210 */ /* 0x000fc40007ffe0ff */
[----:B------:R-:W-:Y:S02]  /*0510*/  IADD3.X R3, PT, PT, R7, UR5, RZ, P0, !PT ;  /* 0x0000000507037c10 */ /* 0x000fe400087fe4ff */
[----:B------:R-:W-:-:S07]  /*0520*/  IADD3.X R43, PT, PT, R5, UR7, RZ, P1, !PT ;  /* 0x00000007052b7c10 */ /* 0x000fce0008ffe4ff */
.L_x_3:
[----:B------:R-:W-:Y:S01]  /*0530*/  MOV R4, R32 ;  /* 0x0000002000047202 */ /* 0x000fe20000000f00 */
[----:B------:R-:W2:Y:S01]  /*0540*/  LDG.E R9, desc[UR36][R42.64] ;  /* 0x000000242a097981 */ /* 0x000ea2000c1e1900 */
[----:B------:R-:W-:-:S05]  /*0550*/  MOV R5, R3 ;  /* 0x0000000300057202 */ /* 0x000fca0000000f00 */
[----:B------:R-:W3:Y:S01]  /*0560*/  LDG.E R8, desc[UR36][R4.64] ;  /* 0x0000002404087981 */ /* 0x000ee2000c1e1900 */
[----:B------:R-:W-:Y:S05]  /*0570*/  WARPSYNC.ALL ;  /* 0x0000000000007948 */ /* 0x000fea0003800000 */
[----:B---3--:R-:W-:Y:S04]  /*0580*/  STS [R39], R8 ;  /* 0x0000000827007388 */ /* 0x008fe80000000800 */
[----:B--2---:R-:W-:Y:S01]  /*0590*/  STS [R38], R9 ;  /* 0x0000000926007388 */ /* 0x004fe20000000800 */
[----:B------:R-:W-:Y:S06]  /*05a0*/  BAR.SYNC.DEFER_BLOCKING 0x0 ;  /* 0x0000000000007b1d */ /* 0x000fec0000010000 */
[----:B------:R-:W-:Y:S04]  /*05b0*/  LDS R31, [R34] ;  /* 0x00000000221f7984 */ /* 0x000fe80000000800 */
[----:B------:R-:W0:Y:S04]  /*05c0*/  LDS.128 R12, [R36] ;  /* 0x00000000240c7984 */ /* 0x000e280000000c00 */
[----:B------:R-:W1:Y:S04]  /*05d0*/  LDS R28, [R34+0x100] ;  /* 0x00010000221c7984 */ /* 0x000e680000000800 */
[----:B------:R-:W2:Y:S04]  /*05e0*/  LDS R29, [R34+0x200] ;  /* 0x00020000221d7984 */ /* 0x000ea80000000800 */
[----:B------:R-:W3:Y:S04]  /*05f0*/  LDS.128 R16, [R36+0x20] ;  /* 0x0000200024107984 */ /* 0x000ee80000000c00 */
[----:B------:R-:W4:Y:S04]  /*0600*/  LDS.128 R4, [R36+0x40] ;  /* 0x0000400024047984 */ /* 0x000f280000000c00 */
[----:B------:R-:W5:Y:S01]  /*0610*/  LDS R44, [R34+0x300] ;  /* 0x00030000222c7984 */ /* 0x000f620000000800 */
[----:B0-----:R-:W-:-:S04]  /*0620*/  FFMA R11, R31, R12, R24 ;  /* 0x0000000c1f0b7223 */ /* 0x001fc80000000018 */
[----:B-1----:R-:W-:-:S04]  /*0630*/  FFMA R8, R28, R13, R11 ;  /* 0x0000000d1c087223 */ /* 0x002fc8000000000b */
[----:B--2---:R-:W-:Y:S02]  /*0640*/  FFMA R13, R29, R14, R8 ;  /* 0x0000000e1d0d7223 */ /* 0x004fe40000000008 */
[----:B------:R-:W0:Y:S01]  /*0650*/  LDS.128 R8, [R36+0x60] ;  /* 0x0000600024087984 */ /* 0x000e220000000c00 */
[----:B---3--:R-:W-:-:S04]  /*0660*/  FFMA R16, R31, R16, R23 ;  /* 0x000000101f107223 */ /* 0x008fc80000000017 */
[----:B------:R-:W-:-:S04]  /*0670*/  FFMA R17, R28, R17, R16 ;  /* 0x000000111c117223 */ /* 0x000fc80000000010 */
[----:B------:R-:W-:Y:S01]  /*0680*/  FFMA R18, R29, R18, R17 ;  /* 0x000000121d127223 */ /* 0x000fe20000000011 */
[----:B----4-:R-:W-:-:S04]  /*0690*/  FFMA R17, R31, R4, R22 ;  /* 0x000000041f117223 */ /* 0x010fc80000000016 */
[----:B------:R-:W-:Y:S01]  /*06a0*/  FFMA R16, R28, R5, R17 ;  /* 0x000000051c107223 */ /* 0x000fe20000000011 */
[C---:B-----5:R-:W-:Y:S01]  /*06b0*/  FFMA R4, R44.reuse, R15, R13 ;  /* 0x0000000f2c047223 */ /* 0x060fe2000000000d */
[----:B------:R-:W-:Y:S01]  /*06c0*/  FFMA R40, R44, R19, R18 ;  /* 0x000000132c287223 */ /* 0x000fe20000000012 */
[----:B------:R-:W1:Y:S01]  /*06d0*/  LDS.128 R12, [R36+0x80] ;  /* 0x00008000240c7984 */ /* 0x000e620000000c00 */
[----:B------:R-:W-:Y:S01]  /*06e0*/  FFMA R5, R29, R6, R16 ;  /* 0x000000061d057223 */ /* 0x000fe20000000010 */
[----:B0-----:R-:W-:-:S04]  /*06f0*/  FFMA R17, R31, R8, R26 ;  /* 0x000000081f117223 */ /* 0x001fc8000000001a */
[C---:B------:R-:W-:Y:S02]  /*0700*/  FFMA R6, R28.reuse, R9, R17 ;  /* 0x000000091c067223 */ /* 0x040fe40000000011 */
[----:B------:R-:W0:Y:S01]  /*0710*/  LDS.128 R16, [R36+0xa0] ;  /* 0x0000a00024107984 */ /* 0x000e220000000c00 */
[C---:B-1----:R-:W-:Y:S01]  /*0720*/  FFMA R12, R31.reuse, R12, R21 ;  /* 0x0000000c1f0c7223 */ /* 0x042fe20000000015 */
[----:B0-----:R-:W-:Y:S02]  /*0730*/  FFMA R9, R31, R16, R20 ;  /* 0x000000101f097223 */ /* 0x001fe40000000014 */
[----:B------:R-:W0:Y:S01]  /*0740*/  LDS.128 R20, [R36+0xc0] ;  /* 0x0000c00024147984 */ /* 0x000e220000000c00 */
[----:B------:R-:W-:Y:S01]  /*0750*/  FFMA R10, R29, R10, R6 ;  /* 0x0000000a1d0a7223 */ /* 0x000fe20000000006 */
[----:B0-----:R-:W-:Y:S02]  /*0760*/  FFMA R20, R31, R20, R25 ;  /* 0x000000141f147223 */ /* 0x001fe40000000019 */
[----:B------:R-:W0:Y:S01]  /*0770*/  LDS.128 R24, [R36+0xe0] ;  /* 0x0000e00024187984 */ /* 0x000e220000000c00 */
[C---:B------:R-:W-:Y:S01]  /*0780*/  FFMA R6, R28.reuse, R17, R9 ;  /* 0x000000111c067223 */ /* 0x040fe20000000009 */
[C---:B------:R-:W-:Y:S01]  /*0790*/  FFMA R21, R28.reuse, R21, R20 ;  /* 0x000000151c157223 */ /* 0x040fe20000000014 */
[----:B------:R-:W-:Y:S01]  /*07a0*/  FFMA R13, R28, R13, R12 ;  /* 0x0000000d1c0d7223 */ /* 0x000fe2000000000c */
[----:B------:R-:W-:Y:S01]  /*07b0*/  LDS R20, [R34+0x500] ;  /* 0x0005000022147984 */ /* 0x000fe20000000800 */
[C---:B------:R-:W-:Y:S01]  /*07c0*/  FFMA R18, R29.reuse, R18, R6 ;  /* 0x000000121d127223 */ /* 0x040fe20000000006 */
[C---:B------:R-:W-:Y:S01]  /*07d0*/  FFMA R22, R29.reuse, R22, R21 ;  /* 0x000000161d167223 */ /* 0x040fe20000000015 */
[----:B------:R-:W-:Y:S01]  /*07e0*/  FFMA R14, R29, R14, R13 ;  /* 0x0000000e1d0e7223 */ /* 0x000fe2000000000d */
[----:B------:R-:W-:Y:S01]  /*07f0*/  LDS R21, [R34+0x400] ;  /* 0x0004000022157984 */ /* 0x000fe20000000800 */
[----:B0-----:R-:W-:-:S04]  /*0800*/  FFMA R31, R31, R24, R30 ;  /* 0x000000181f1f7223 */ /* 0x001fc8000000001e */
[----:B------:R-:W-:Y:S01]  /*0810*/  FFMA R6, R28, R25, R31 ;  /* 0x000000191c067223 */ /* 0x000fe2000000001f */
[C---:B------:R-:W-:Y:S01]  /*0820*/  FFMA R13, R44.reuse, R7, R5 ;  /* 0x000000072c0d7223 */ /* 0x040fe20000000005 */
[----:B------:R-:W-:Y:S01]  /*0830*/  FFMA R16, R44, R11, R10 ;  /* 0x0000000b2c107223 */ /* 0x000fe2000000000a */
[----:B------:R-:W-:Y:S01]  /*0840*/  LDS R25, [R34+0x600] ;  /* 0x0006000022197984 */ /* 0x000fe20000000800 */
[----:B------:R-:W-:-:S03]  /*0850*/  FFMA R6, R29, R26, R6 ;  /* 0x0000001a1d067223 */ /* 0x000fc60000000006 */
[----:B------:R-:W0:Y:S01]  /*0860*/  LDS.128 R28, [R36+0x10] ;  /* 0x00001000241c7984 */ /* 0x000e220000000c00 */
[----:B------:R-:W-:-:S03]  /*0870*/  FFMA R27, R44, R27, R6 ;  /* 0x0000001b2c1b7223 */ /* 0x000fc60000000006 */
[----:B------:R-:W1:Y:S01]  /*0880*/  LDS.128 R8, [R36+0x50] ;  /* 0x0000500024087984 */ /* 0x000e620000000c00 */
[----:B0-----:R-:W-:-:S04]  /*0890*/  FFMA R5, R21, R28, R4 ;  /* 0x0000001c15057223 */ /* 0x001fc80000000004 */
[----:B------:R-:W-:Y:S02]  /*08a0*/  FFMA R12, R20, R29, R5 ;  /* 0x0000001d140c7223 */ /* 0x000fe40000000005 */
[----:B------:R-:W0:Y:S01]  /*08b0*/  LDS.128 R4, [R36+0x30] ;  /* 0x0000300024047984 */ /* 0x000e220000000c00 */
[----:B------:R-:W-:Y:S01]  /*08c0*/  FFMA R26, R44, R15, R14 ;  /* 0x0000000f2c1a7223 */ /* 0x000fe2000000000e */
[----:B-1----:R-:W-:Y:S01]  /*08d0*/  FFMA R8, R21, R8, R13 ;  /* 0x0000000815087223 */ /* 0x002fe2000000000d */
[----:B------:R-:W-:Y:S02]  /*08e0*/  FFMA R17, R25, R30, R12 ;  /* 0x0000001e19117223 */ /* 0x000fe4000000000c */
[----:B------:R-:W1:Y:S01]  /*08f0*/  LDS R30, [R34+0x700] ;  /* 0x00070000221e7984 */ /* 0x000e620000000800 */
[----:B0-----:R-:W-:-:S04]  /*0900*/  FFMA R15, R21, R4, R40 ;  /* 0x00000004150f7223 */ /* 0x001fc80000000028 */
[----:B------:R-:W-:Y:S02]  /*0910*/  FFMA R4, R20, R5, R15 ;  /* 0x0000000514047223 */ /* 0x000fe4000000000f */
[----:B------:R-:W0:Y:S01]  /*0920*/  LDS.128 R12, [R36+0x70] ;  /* 0x00007000240c7984 */ /* 0x000e220000000c00 */
[----:B------:R-:W-:Y:S01]  /*0930*/  FFMA R41, R44, R19, R18 ;  /* 0x000000132c297223 */ /* 0x000fe20000000012 */
[----:B------:R-:W-:Y:S01]  /*0940*/  FFMA R6, R25, R6, R4 ;  /* 0x0000000619067223 */ /* 0x000fe20000000004 */
[----:B-1----:R-:W-:Y:S01]  /*0950*/  FFMA R24, R30, R31, R17 ;  /* 0x0000001f1e187223 */ /* 0x002fe20000000011 */
[----:B------:R-:W-:Y:S01]  /*0960*/  FFMA R28, R44, R23, R22 ;  /* 0x000000172c1c7223 */ /* 0x000fe20000000016 */
[----:B------:R-:W-:Y:S01]  /*0970*/  FFMA R9, R20, R9, R8 ;  /* 0x0000000914097223 */ /* 0x000fe20000000008 */
[----:B------:R-:W-:Y:S01]  /*0980*/  FFMA R23, R30, R7, R6 ;  /* 0x000000071e177223 */ /* 0x000fe20000000006 */
[----:B0-----:R-:W-:Y:S02]  /*0990*/  FFMA R5, R21, R12, R16 ;  /* 0x0000000c15057223 */ /* 0x001fe40000000010 */
[----:B------:R-:W0:Y:S02]  /*09a0*/  LDS.128 R16, [R36+0x90] ;  /* 0x0000900024107984 */ /* 0x000e240000000c00 */
[----:B------:R-:W-:-:S02]  /*09b0*/  FFMA R8, R20, R13, R5 ;  /* 0x0000000d14087223 */ /* 0x000fc40000000005 */
[----:B------:R-:W1:Y:S01]  /*09c0*/  LDS.128 R4, [R36+0xb0] ;  /* 0x0000b00024047984 */ /* 0x000e620000000c00 */
[C---:B------:R-:W-:Y:S01]  /*09d0*/  FFMA R10, R25.reuse, R10, R9 ;  /* 0x0000000a190a7223 */ /* 0x040fe20000000009 */
[----:B------:R-:W-:-:S03]  /*09e0*/  FFMA R13, R25, R14, R8 ;  /* 0x0000000e190d7223 */ /* 0x000fc60000000008 */
[----:B------:R-:W-:Y:S01]  /*09f0*/  FFMA R22, R30, R11, R10 ;  /* 0x0000000b1e167223 */ /* 0x000fe2000000000a */
[C---:B0-----:R-:W-:Y:S01]  /*0a00*/  FFMA R9, R21.reuse, R16, R26 ;  /* 0x0000001015097223 */ /* 0x041fe2000000001a */
[----:B-1----:R-:W-:-:S03]  /*0a10*/  FFMA R4, R21, R4, R41 ;  /* 0x0000000415047223 */ /* 0x002fc60000000029 */
[----:B------:R-:W-:Y:S01]  /*0a20*/  FFMA R12, R20, R17, R9 ;  /* 0x00000011140c7223 */ /* 0x000fe20000000009 */
[----:B------:R-:W-:Y:S01]  /*0a30*/  FFMA R26, R30, R15, R13 ;  /* 0x0000000f1e1a7223 */ /* 0x000fe2000000000d */
[----:B------:R-:W0:Y:S01]  /*0a40*/  LDS.128 R8, [R36+0xd0] ;  /* 0x0000d00024087984 */ /* 0x000e220000000c00 */
[----:B------:R-:W-:Y:S01]  /*0a50*/  FFMA R17, R20, R5, R4 ;  /* 0x0000000514117223 */ /* 0x000fe20000000004 */
[----:B------:R-:W-:Y:S02]  /*0a60*/  FFMA R5, R25, R18, R12 ;  /* 0x0000001219057223 */ /* 0x000fe4000000000c */
[----:B------:R-:W1:Y:S01]  /*0a70*/  LDS.128 R12, [R36+0xf0] ;  /* 0x0000f000240c7984 */ /* 0x000e620000000c00 */
[----:B------:R-:W-:Y:S01]  /*0a80*/  IADD3 R35, PT, PT, R35, 0x8, RZ ;  /* 0x0000000823237810 */ /* 0x000fe20007ffe0ff */
[----:B------:R-:W-:Y:S01]  /*0a90*/  FFMA R6, R25, R6, R17 ;  /* 0x0000000619067223 */ /* 0x000fe20000000011 */
[----:B------:R-:W-:Y:S02]  /*0aa0*/  BAR.SYNC.DEFER_BLOCKING 0x0 ;  /* 0x0000000000007b1d */ /* 0x000fe40000010000 */
[----:B------:R-:W-:-:S02]  /*0ab0*/  ISETP.GE.U32.AND P0, PT, R35, R0, PT ;  /* 0x000000002300720c */ /* 0x000fc40003f06070 */
[----:B------:R-:W-:Y:S01]  /*0ac0*/  IADD3 R32, P1, PT, R32, 0x20, RZ ;  /* 0x0000002020207810 */ /* 0x000fe20007f3e0ff */
[----:B------:R-:W-:-:S03]  /*0ad0*/  IMAD.WIDE R42, R37, 0x4, R42 ;  /* 0x00000004252a7825 */ /* 0x000fc600078e022a */
[----:B------:R-:W-:Y:S01]  /*0ae0*/  IADD3.X R3, PT, PT, RZ, R3, RZ, P1, !PT ;  /* 0x00000003ff037210 */ /* 0x000fe20000ffe4ff */
[C---:B0-----:R-:W-:Y:S01]  /*0af0*/  FFMA R17, R21.reuse, R8, R28 ;  /* 0x0000000815117223 */ /* 0x041fe2000000001c */
[----:B-1----:R-:W-:-:S03]  /*0b00*/  FFMA R12, R21, R12, R27 ;  /* 0x0000000c150c7223 */ /* 0x002fc6000000001b */
[C---:B------:R-:W-:Y:S01]  /*0b10*/  FFMA R4, R20.reuse, R9, R17 ;  /* 0x0000000914047223 */ /* 0x040fe20000000011 */
[----:B------:R-:W-:-:S03]  /*0b20*/  FFMA R13, R20, R13, R12 ;  /* 0x0000000d140d7223 */ /* 0x000fc6000000000c */
[C---:B------:R-:W-:Y:S01]  /*0b30*/  FFMA R4, R25.reuse, R10, R4 ;  /* 0x0000000a19047223 */ /* 0x040fe20000000004 */
[----:B------:R-:W-:Y:S01]  /*0b40*/  FFMA R14, R25, R14, R13 ;  /* 0x0000000e190e7223 */ /* 0x000fe2000000000d */
[C---:B------:R-:W-:Y:S01]  /*0b50*/  FFMA R21, R30.reuse, R19, R5 ;  /* 0x000000131e157223 */ /* 0x040fe20000000005 */
[C---:B------:R-:W-:Y:S01]  /*0b60*/  FFMA R20, R30.reuse, R7, R6 ;  /* 0x000000071e147223 */ /* 0x040fe20000000006 */
[C---:B------:R-:W-:Y:S01]  /*0b70*/  FFMA R25, R30.reuse, R11, R4 ;  /* 0x0000000b1e197223 */ /* 0x040fe20000000004 */
[----:B------:R-:W-:Y:S01]  /*0b80*/  FFMA R30, R30, R15, R14 ;  /* 0x0000000f1e1e7223 */ /* 0x000fe2000000000e */
[----:B------:R-:W-:Y:S06]  /*0b90*/  @!P0 BRA `(.L_x_3) ;  /* 0xfffffff800648947 */ /* 0x000fec000383ffff */
.L_x_2:
[----:B------:R-:W0:Y:S01]  /*0ba0*/  S2R R3, SR_TID.X ;  /* 0x0000000000037919 */ /* 0x000e220000002100 */
[----:B------:R-:W1:Y:S01]  /*0bb0*/  LDCU UR8, c[0x0][0x384] ;  /* 0x00007080ff0877ac */ /* 0x000e620008000800 */
[----:B------:R-:W-:Y:S01]  /*0bc0*/  IADD3 R33, PT, PT, R33, R2, RZ ;  /* 0x0000000221217210 */ /* 0x000fe20007ffe0ff */
[----:B------:R-:W2:Y:S01]  /*0bd0*/  LDCU.64 UR4, c[0x0][0x3a8] ;  /* 0x00007500ff0477ac */ /* 0x000ea20008000a00 */
[----:B------:R-:W3:Y:S01]  /*0be0*/  LDCU UR6, c[0x0][0x3a0] ;  /* 0x00007400ff0677ac */ /* 0x000ee20008000800 */
[----:B------:R-:W4:Y:S01]  /*0bf0*/  LDCU UR7, c[0x0][0x38c] ;  /* 0x00007180ff0777ac */ /* 0x000f220008000800 */
[----:B0-----:R-:W-:Y:S02]  /*0c00*/  SHF.R.U32.HI R0, RZ, 0x6, R3 ;  /* 0x00000006ff007819 */ /* 0x001fe40000011603 */
[----:B------:R-:W-:-:S03]  /*0c10*/  LOP3.LUT R3, R3, 0x3f, RZ, 0xc0, !PT ;  /* 0x0000003f03037812 */ /* 0x000fc600078ec0ff */
[----:B-1----:R-:W-:-:S04]  /*0c20*/  IMAD R0, R0, UR8, RZ ;  /* 0x0000000800007c24 */ /* 0x002fc8000f8e02ff */
[----:B------:R-:W-:-:S05]  /*0c30*/  IMAD R0, R0, 0x8, R3 ;  /* 0x0000000800007824 */ /* 0x000fca00078e0203 */
[----:B------:R-:W-:-:S04]  /*0c40*/  IADD3 R2, P0, PT, R33, R0, RZ ;  /* 0x0000000021027210 */ /* 0x000fc80007f1e0ff */
[----:B------:R-:W-:Y:S02]  /*0c50*/  IADD3.X R3, PT, PT, RZ, RZ, RZ, P0, !PT ;  /* 0x000000ffff037210 */ /* 0x000fe400007fe4ff */
[----:B--2---:R-:W-:-:S04]  /*0c60*/  LEA R6, P0, R2, UR4, 0x2 ;  /* 0x0000000402067c11 */ /* 0x004fc8000f8010ff */
[----:B------:R-:W-:-:S05]  /*0c70*/  LEA.HI.X R7, R2, UR5, R3, 0x2, P0 ;  /* 0x0000000502077c11 */ /* 0x000fca00080f1403 */
[----:B------:R-:W3:Y:S01]  /*0c80*/  LDG.E R3, desc[UR36][R6.64] ;  /* 0x0000002406037981 */ /* 0x000ee2000c1e1900 */
[----:B------:R-:W-:-:S04]  /*0c90*/  IADD3 R0, PT, PT, R0, UR8, RZ ;  /* 0x0000000800007c10 */ /* 0x000fc8000fffe0ff */
[----:B------:R-:W-:-:S04]  /*0ca0*/  IADD3 R4, P0, PT, R33, R0, RZ ;  /* 0x0000000021047210 */ /* 0x000fc80007f1e0ff */
[----:B------:R-:W-:Y:S02]  /*0cb0*/  IADD3.X R9, PT, PT, RZ, RZ, RZ, P0, !PT ;  /* 0x000000ffff097210 */ /* 0x000fe400007fe4ff */
[----:B------:R-:W-:Y:S01]  /*0cc0*/  LEA R2, P0, R4, UR4, 0x2 ;  /* 0x0000000404027c11 */ /* 0x000fe2000f8010ff */
[----:B---3--:R-:W-:-:S03]  /*0cd0*/  FMUL R5, R3, UR6 ;  /* 0x0000000603057c20 */ /* 0x008fc60008400000 */
[----:B------:R-:W-:Y:S01]  /*0ce0*/  LEA.HI.X R3, R4, UR5, R9, 0x2, P0 ;  /* 0x0000000504037c11 */ /* 0x000fe200080f1409 */
[----:B----4-:R-:W-:-:S05]  /*0cf0*/  FFMA R9, R24, UR7, R5 ;  /* 0x0000000718097c23 */ /* 0x010fca0008000005 */
[----:B------:R0:W-:Y:S04]  /*0d00*/  STG.E desc[UR36][R6.64], R9 ;  /* 0x0000000906007986 */ /* 0x0001e8000c101924 */
[----:B------:R-:W2:Y:S01]  /*0d10*/  LDG.E R5, desc[UR36][R2.64] ;  /* 0x0000002402057981 */ /* 0x000ea2000c1e1900 */
[----:B------:R-:W-:-:S04]  /*0d20*/  IADD3 R8, PT, PT, R0, UR8, RZ ;  /* 0x0000000800087c10 */ /* 0x000fc8000fffe0ff */
[----:B------:R-:W-:-:S04]  /*0d30*/  IADD3 R10, P0, PT, R33, R8, RZ ;  /* 0x00000008210a7210 */ /* 0x000fc80007f1e0ff */
[----:B------:R-:W-:Y:S02]  /*0d40*/  IADD3.X R11, PT, PT, RZ, RZ, RZ, P0, !PT ;  /* 0x000000ffff0b7210 */ /* 0x000fe400007fe4ff */
[----:B------:R-:W-:Y:S01]  /*0d50*/  LEA R4, P0, R10, UR4, 0x2 ;  /* 0x000000040a047c11 */ /* 0x000fe2000f8010ff */
[----:B--2---:R-:W-:-:S03]  /*0d60*/  FMUL R0, R5, UR6 ;  /* 0x0000000605007c20 */ /* 0x004fc60008400000 */
[----:B------:R-:W-:Y:S01]  /*0d70*/  LEA.HI.X R5, R10, UR5, R11, 0x2, P0 ;  /* 0x000000050a057c11 */ /* 0x000fe200080f140b */
[----:B------:R-:W-:-:S05]  /*0d80*/  FFMA R23, R23, UR7, R0 ;  /* 0x0000000717177c23 */ /* 0x000fca0008000000 */
[----:B------:R1:W-:Y:S04]  /*0d90*/  STG.E desc[UR36][R2.64], R23 ;  /* 0x0000001702007986 */ /* 0x0003e8000c101924 */
[----:B------:R-:W2:Y:S01]  /*0da0*/  LDG.E R0, desc[UR36][R4.64] ;  /* 0x0000002404007981 */ /* 0x000ea2000c1e1900 */
[----:B0-----:R-:W-:-:S04]  /*0db0*/  IADD3 R6, PT, PT, R8, UR8, RZ ;  /* 0x0000000808067c10 */ /* 0x001fc8000fffe0ff */
[----:B------:R-:W-:-:S04]  /*0dc0*/  IADD3 R9, P0, PT, R33, R6, RZ ;  /* 0x0000000621097210 */ /* 0x000fc80007f1e0ff */
[----:B------:R-:W-:Y:S02]  /*0dd0*/  IADD3.X R10, PT, PT, RZ, RZ, RZ, P0, !PT ;  /* 0x000000ffff0a7210 */ /* 0x000fe400007fe4ff */
[----:B------:R-:W-:-:S04]  /*0de0*/  LEA R8, P0, R9, UR4, 0x2 ;  /* 0x0000000409087c11 */ /* 0x000fc8000f8010ff */
[----:B------:R-:W-:Y:S01]  /*0df0*/  LEA.HI.X R9, R9, UR5, R10, 0x2, P0 ;  /* 0x0000000509097c11 */ /* 0x000fe200080f140a */
[----:B--2---:R-:W-:-:S04]  /*0e00*/  FMUL R7, R0, UR6 ;  /* 0x0000000600077c20 */ /* 0x004fc80008400000 */
[----:B------:R-:W-:-:S05]  /*0e10*/  FFMA R11, R22, UR7, R7 ;  /* 0x00000007160b7c23 */ /* 0x000fca0008000007 */
[----:B------:R0:W-:Y:S04]  /*0e20*/  STG.E desc[UR36][R4.64], R11 ;  /* 0x0000000b04007986 */ /* 0x0001e8000c101924 */
[----:B------:R-:W2:Y:S01]  /*0e30*/  LDG.E R0, desc[UR36][R8.64] ;  /* 0x0000002408007981 */ /* 0x000ea2000c1e1900 */
[----:B-1----:R-:W-:-:S05]  /*0e40*/  VIADD R2, R6, UR8 ;  /* 0x0000000806027c36 */ /* 0x002fca0008000000 */
        /* <DEDUP_REMOVED lines=8> */
[----:B------:R-:W-:-:S04]  /*0ed0*/  IADD3 R2, PT, PT, R2, UR8, RZ ;  /* 0x0000000802027c10 */ /* 0x000fc8000fffe0ff */
[----:B0-----:R-:W-:-:S04]  /*0ee0*/  IADD3 R5, P0, PT, R33, R2, RZ ;  /* 0x0000000221057210 */ /* 0x001fc80007f1e0ff */
[----:B------:R-:W-:Y:S02]  /*0ef0*/  IADD3.X R10, PT, PT, RZ, RZ, RZ, P0, !PT ;  /* 0x000000ffff0a7210 */ /* 0x000fe400007fe4ff */
[----:B------:R-:W-:-:S04]  /*0f00*/  LEA R4, P0, R5, UR4, 0x2 ;  /* 0x0000000405047c11 */ /* 0x000fc8000f8010ff */
[----:B------:R-:W-:Y:S01]  /*0f10*/  LEA.HI.X R5, R5, UR5, R10, 0x2, P0 ;  /* 0x0000000505057c11 */ /* 0x000fe200080f140a */
[----:B--2---:R-:W-:-:S04]  /*0f20*/  FMUL R0, R0, UR6 ;  /* 0x0000000600007c20 */ /* 0x004fc80008400000 */
[----:B------:R-:W-:-:S05]  /*0f30*/  FFMA R21, R21, UR7, R0 ;  /* 0x0000000715157c23 */ /* 0x000fca0008000000 */
[----:B------:R0:W-:Y:S04]  /*0f40*/  STG.E desc[UR36][R6.64], R21 ;  /* 0x0000001506007986 */ /* 0x0001e8000c101924 */
[----:B------:R-:W2:Y:S01]  /*0f50*/  LDG.E R0, desc[UR36][R4.64] ;  /* 0x0000002404007981 */ /* 0x000ea2000c1e1900 */
[----:B-1----:R-:W-:-:S04]  /*0f60*/  IADD3 R8, PT, PT, R2, UR8, RZ ;  /* 0x0000000802087c10 */ /* 0x002fc8000fffe0ff */
        /* <DEDUP_REMOVED lines=9> */
[----:B------:R-:W-:-:S04]  /*1000*/  IADD3 R8, P0, PT, R33, R8, RZ ;  /* 0x0000000821087210 */ /* 0x000fc80007f1e0ff */
[----:B0-----:R-:W-:Y:S02]  /*1010*/  IADD3.X R7, PT, PT, RZ, RZ, RZ, P0, !PT ;  /* 0x000000ffff077210 */ /* 0x001fe400007fe4ff */
[----:B------:R-:W-:-:S04]  /*1020*/  LEA R6, P0, R8, UR4, 0x2 ;  /* 0x0000000408067c11 */ /* 0x000fc8000f8010ff */
[----:B------:R-:W-:Y:S01]  /*1030*/  LEA.HI.X R7, R8, UR5, R7, 0x2, P0 ;  /* 0x0000000508077c11 */ /* 0x000fe200080f1407 */
[----:B--2---:R-:W-:-:S04]  /*1040*/  FMUL R0, R0, UR6 ;  /* 0x0000000600007c20 */ /* 0x004fc80008400000 */
[----:B------:R-:W-:-:S05]  /*1050*/  FFMA R25, R25, UR7, R0 ;  /* 0x0000000719197c23 */ /* 0x000fca0008000000 */
[----:B------:R-:W-:Y:S04]  /*1060*/  STG.E desc[UR36][R2.64], R25 ;  /* 0x0000001902007986 */ /* 0x000fe8000c101924 */
[----:B------:R-:W1:Y:S02]  /*1070*/  LDG.E R0, desc[UR36][R6.64] ;  /* 0x0000002406007981 */ /* 0x000e64000c1e1900 */
[----:B-1----:R-:W-:-:S04]  /*1080*/  FMUL R5, R0, UR6 ;  /* 0x0000000600057c20 */ /* 0x002fc80008400000 */
[----:B------:R-:W-:-:S05]  /*1090*/  FFMA R5, R30, UR7, R5 ;  /* 0x000000071e057c23 */ /* 0x000fca0008000005 */
[----:B------:R-:W-:Y:S01]  /*10a0*/  STG.E desc[UR36][R6.64], R5 ;  /* 0x0000000506007986 */ /* 0x000fe2000c101924 */
[----:B------:R-:W-:Y:S05]  /*10b0*/  EXIT ;  /* 0x000000000000794d */ /* 0x000fea0003800000 */
.L_x_4:
[----:B------:R-:W-:-:S00]  /*10c0*/  BRA `(.L_x_4) ;  /* 0xfffffffc00fc7947 */ /* 0x000fc0000383ffff */
[----:B------:R-:W-:-:S00]  /*10d0*/  NOP ;  /* 0x0000000000007918 */ /* 0x000fc00000000000 */
        /* <DEDUP_REMOVED lines=10> */
.L_x_5:


//--------------------- .nv.global.init           --------------------------
	.section	.nv.global.init,"aw",@progbits
.nv.global.init:
	.type		$str$2,@object
	.size		$str$2,($str - $str$2)
$str$2:
        /*0000*/ 	.byte	0x62, 0x6c, 0x6f, 0x63, 0x6b, 0x44, 0x69, 0x6d, 0x2e, 0x78, 0x20, 0x3d, 0x3d, 0x20, 0x42, 0x4b
        /*0010*/ 	.byte	0x2a, 0x42, 0x4e, 0x00
	.type		$str,@object
	.size		$str,($str$1 - $str)
$str:
        /*0014*/ 	.byte	0x62, 0x6c, 0x6f, 0x63, 0x6b, 0x44, 0x69, 0x6d, 0x2e, 0x78, 0x20, 0x3d, 0x3d, 0x20, 0x42, 0x4d
        /*0024*/ 	.byte	0x2a, 0x42, 0x4b, 0x00
	.type		$str$1,@object
	.size		$str$1,(__unnamed_1 - $str$1)
$str$1:
        /*0028*/ 	.byte	0x2f, 0x74, 0x6d, 0x70, 0x2f, 0x73, 0x61, 0x73, 0x73, 0x5f, 0x63, 0x75, 0x5f, 0x74, 0x37, 0x76
        /*0038*/ 	.byte	0x66, 0x63, 0x31, 0x75, 0x71, 0x2f, 0x6b, 0x2e, 0x63, 0x75, 0x00
	.type		__unnamed_1,@object
	.size		__unnamed_1,(.L_0 - __unnamed_1)
__unnamed_1:
        /*0043*/ 	.byte	0x76, 0x6f, 0x69, 0x64, 0x20, 0x4d, 0x61, 0x74, 0x4d, 0x75, 0x6c, 0x31, 0x44, 0x62, 0x6c, 0x6f
        /* <DEDUP_REMOVED lines=8> */
        /*00d3*/ 	.byte	0x3d, 0x20, 0x38, 0x5d, 0x00
.L_0:


//--------------------- .nv.shared._Z19MatMul1DblockTilingILi64ELi64ELi8ELi8EEviiifPKfS1_fPf --------------------------
	.section	.nv.shared._Z19MatMul1DblockTilingILi64ELi64ELi8ELi8EEviiifPKfS1_fPf,"aw",@nobits
	.sectionflags	@""
	.align	4
.nv.shared._Z19MatMul1DblockTilingILi64ELi64ELi8ELi8EEviiifPKfS1_fPf:
	.zero		5120


//--------------------- .nv.shared.reserved.0     --------------------------
	.section	.nv.shared.reserved.0,"aw",@nobits
	.weak		__nv_reservedSMEM_offset_0_alias
	.size		__nv_reservedSMEM_offset_0_alias, 0, 64
	.other		__nv_reservedSMEM_offset_0_alias,@"STO_CUDA_RESERVED_SHARED STV_DEFAULT"
__nv_reservedSMEM_offset_0_alias:
	.zero		0
	.zero		64


//--------------------- .nv.constant0._Z19MatMul1DblockTilingILi64ELi64ELi8ELi8EEviiifPKfS1_fPf --------------------------
	.section	.nv.constant0._Z19MatMul1DblockTilingILi64ELi64ELi8ELi8EEviiifPKfS1_fPf,"a",@progbits
	.sectionflags	@""
	.align	4
.nv.constant0._Z19MatMul1DblockTilingILi64ELi64ELi8ELi8EEviiifPKfS1_fPf:
	.zero		944


//--------------------- SYMBOLS --------------------------

	.type		.nv.reservedSmem.offset0,@object
	.size		.nv.reservedSmem.offset0,0x4
	.type		.nv.reservedSmem.cap,@object
	.size		.nv.reservedSmem.cap,0x4
	.type		__assertfail,@function
